	.headerflags	@"EF_CUDA_TEXMODE_UNIFIED EF_CUDA_64BIT_ADDRESS EF_CUDA_ACCELERATORS EF_CUDA_SM90 EF_CUDA_VIRTUAL_SM(EF_CUDA_SM90)"
	.elftype	@"ET_EXEC"


//--------------------- .nv.info                  --------------------------
	.section	.nv.info,"",@"SHT_CUDA_INFO"
	.align	4


	//----- nvinfo : EIATTR_REGCOUNT
	.align		4
        /*0000*/ 	.byte	0x04, 0x2f
        /*0002*/ 	.short	(.L_1 - .L_0)
	.align		4
.L_0:
        /*0004*/ 	.word	index@(triton_poi_fused_mean_neg_7)
        /*0008*/ 	.word	0x0000000a


	//----- nvinfo : EIATTR_MIN_STACK_SIZE
	.align		4
.L_1:
        /*000c*/ 	.byte	0x04, 0x12
        /*000e*/ 	.short	(.L_3 - .L_2)
	.align		4
.L_2:
        /*0010*/ 	.word	index@(triton_poi_fused_mean_neg_7)
        /*0014*/ 	.word	0x00000000


	//----- nvinfo : EIATTR_FRAME_SIZE
	.align		4
.L_3:
        /*0018*/ 	.byte	0x04, 0x11
        /*001a*/ 	.short	(.L_5 - .L_4)
	.align		4
.L_4:
        /*001c*/ 	.word	index@(triton_poi_fused_mean_neg_7)
        /*0020*/ 	.word	0x00000000


	//----- nvinfo : EIATTR_MIN_STACK_SIZE
	.align		4
.L_5:
        /*0024*/ 	.byte	0x04, 0x12
        /*0026*/ 	.short	(.L_7 - .L_6)
	.align		4
.L_6:
        /*0028*/ 	.word	index@(triton_poi_fused_mean_neg_7)
        /*002c*/ 	.word	0x00000000
.L_7:


//--------------------- .nv.info.triton_poi_fused_mean_neg_7 --------------------------
	.section	.nv.info.triton_poi_fused_mean_neg_7,"",@"SHT_CUDA_INFO"
	.sectionflags	@""
	.align	4


	//----- nvinfo : EIATTR_CUDA_API_VERSION
	.align		4
        /*0000*/ 	.byte	0x04, 0x37
        /*0002*/ 	.short	(.L_9 - .L_8)
.L_8:
        /*0004*/ 	.word	0x0000007c


	//----- nvinfo : EIATTR_KPARAM_INFO
	.align		4
.L_9:
        /*0008*/ 	.byte	0x04, 0x17
        /*000a*/ 	.short	(.L_11 - .L_10)
.L_10:
        /*000c*/ 	.word	0x00000000
        /*0010*/ 	.short	0x0001
        /*0012*/ 	.short	0x0008
        /*0014*/ 	.byte	0x00, 0xf4, 0x21, 0x00


	//----- nvinfo : EIATTR_KPARAM_INFO
	.align		4
.L_11:
        /*0018*/ 	.byte	0x04, 0x17
        /*001a*/ 	.short	(.L_13 - .L_12)
.L_12:
        /*001c*/ 	.word	0x00000000
        /*0020*/ 	.short	0x0000
        /*0022*/ 	.short	0x0000
        /*0024*/ 	.byte	0x00, 0xf4, 0x21, 0x00


	//----- nvinfo : EIATTR_SPARSE_MMA_MASK
	.align		4
.L_13:
        /*0028*/ 	.byte	0x03, 0x50
        /*002a*/ 	.short	0x0000


	//----- nvinfo : EIATTR_MAXREG_COUNT
	.align		4
        /*002c*/ 	.byte	0x03, 0x1b
        /*002e*/ 	.short	0x00ff


	//----- nvinfo : EIATTR_EXIT_INSTR_OFFSETS
	.align		4
        /*0030*/ 	.byte	0x04, 0x1c
        /*0032*/ 	.short	(.L_15 - .L_14)


	//   ....[0]....
.L_14:
        /*0034*/ 	.word	0x00000090


	//   ....[1]....
        /*0038*/ 	.word	0x00000100


	//----- nvinfo : EIATTR_REQNTID
	.align		4
.L_15:
        /*003c*/ 	.byte	0x04, 0x10
        /*003e*/ 	.short	(.L_17 - .L_16)
.L_16:
        /*0040*/ 	.word	0x00000020
        /*0044*/ 	.word	0x00000001
        /*0048*/ 	.word	0x00000001


	//----- nvinfo : EIATTR_CBANK_PARAM_SIZE
	.align		4
.L_17:
        /*004c*/ 	.byte	0x03, 0x19
        /*004e*/ 	.short	0x0010


	//----- nvinfo : EIATTR_PARAM_CBANK
	.align		4
        /*0050*/ 	.byte	0x04, 0x0a
        /*0052*/ 	.short	(.L_19 - .L_18)
	.align		4
.L_18:
        /*0054*/ 	.word	index@(.nv.constant0.triton_poi_fused_mean_neg_7)
        /*0058*/ 	.short	0x0210
        /*005a*/ 	.short	0x0010


	//----- nvinfo : EIATTR_SW_WAR
	.align		4
.L_19:
        /*005c*/ 	.byte	0x04, 0x36
        /*005e*/ 	.short	(.L_21 - .L_20)
.L_20:
        /*0060*/ 	.word	0x00000008
.L_21:


//--------------------- .nv.callgraph             --------------------------
	.section	.nv.callgraph,"",@"SHT_CUDA_CALLGRAPH"
	.align	4
	.sectionentsize	8
	.align		4
        /*0000*/ 	.word	0x00000000
	.align		4
        /*0004*/ 	.word	0xffffffff
	.align		4
        /*0008*/ 	.word	0x00000000
	.align		4
        /*000c*/ 	.word	0xfffffffe
	.align		4
        /*0010*/ 	.word	0x00000000
	.align		4
        /*0014*/ 	.word	0xfffffffd
	.align		4
        /*0018*/ 	.word	0x00000000
	.align		4
        /*001c*/ 	.word	0xfffffffc


//--------------------- .text.triton_poi_fused_mean_neg_7 --------------------------
	.section	.text.triton_poi_fused_mean_neg_7,"ax",@progbits
	.align	128
        .global         triton_poi_fused_mean_neg_7
        .type           triton_poi_fused_mean_neg_7,@function
        .size           triton_poi_fused_mean_neg_7,(.L_x_1 - triton_poi_fused_mean_neg_7)
        .other          triton_poi_fused_mean_neg_7,@"STO_CUDA_ENTRY STV_DEFAULT"
triton_poi_fused_mean_neg_7:
.text.triton_poi_fused_mean_neg_7:
[----:B------:R-:W0:Y:S02]  /*0000*/  LDC R1, c[0x0][0x28] ;  /* 0x00000a00ff017b82 */ /* 0x000e240000000800 */
[----:B------:R-:W1:Y:S01]  /*0010*/  LDC.64 R2, c[0x0][0x210] ;  /* 0x00008400ff027b82 */ /* 0x000e620000000a00 */
[----:B------:R-:W-:Y:S02]  /*0020*/  ULDC.64 UR4, c[0x0][0x208] ;  /* 0x0000820000047ab9 */ /* 0x000fe40000000a00 */
[----:B-1----:R1:W5:Y:S04]  /*0030*/  LDG.E R0, desc[UR4][R2.64] ;  /* 0x0000000402007981 */ /* 0x002368000c1e1900 */
[----:B------:R1:W5:Y:S04]  /*0040*/  LDG.E R5, desc[UR4][R2.64+0x4] ;  /* 0x0000040402057981 */ /* 0x000368000c1e1900 */
[----:B------:R1:W5:Y:S04]  /*0050*/  LDG.E R4, desc[UR4][R2.64+0x8] ;  /* 0x0000080402047981 */ /* 0x000368000c1e1900 */
[----:B------:R1:W5:Y:S01]  /*0060*/  LDG.E R6, desc[UR4][R2.64+0xc] ;  /* 0x00000c0402067981 */ /* 0x000362000c1e1900 */
[----:B------:R-:W2:Y:S02]  /*0070*/  S2R R7, SR_TID.X ;  /* 0x0000000000077919 */ /* 0x000ea40000002100 */
[----:B--2---:R-:W-:-:S13]  /*0080*/  LOP3.LUT P0, RZ, R7, 0x1f, RZ, 0xc0, !PT ;  /* 0x0000001f07ff7812 */ /* 0x004fda000780c0ff */
[----:B-1----:R-:W-:Y:S05]  /*0090*/  @P0 EXIT ;  /* 0x000000000000094d */ /* 0x002fea0003800000 */
[----:B------:R-:W0:Y:S01]  /*00a0*/  LDC.64 R2, c[0x0][0x218] ;  /* 0x00008600ff027b82 */ /* 0x000e220000000a00 */
[----:B-----5:R-:W-:-:S04]  /*00b0*/  FADD R5, R0, R5 ;  /* 0x0000000500057221 */ /* 0x020fc80000000000 */
[----:B------:R-:W-:-:S04]  /*00c0*/  FADD R5, R4, R5 ;  /* 0x0000000504057221 */ /* 0x000fc80000000000 */
[----:B------:R-:W-:-:S04]  /*00d0*/  FADD R0, R6, R5 ;  /* 0x0000000506007221 */ /* 0x000fc80000000000 */
[----:B------:R-:W-:-:S05]  /*00e0*/  FFMA R5, R0, -0.25, RZ ;  /* 0xbe80000000057823 */ /* 0x000fca00000000ff */
[----:B0-----:R-:W-:Y:S01]  /*00f0*/  STG.E desc[UR4][R2.64], R5 ;  /* 0x0000000502007986 */ /* 0x001fe2000c101904 */
[----:B------:R-:W-:Y:S05]  /*0100*/  EXIT ;  /* 0x000000000000794d */ /* 0x000fea0003800000 */
.L_x_0:
[----:B------:R-:W-:-:S00]  /*0110*/  BRA `(.L_x_0) ;  /* 0xfffffffc00fc7947 */ /* 0x000fc0000383ffff */
[----:B------:R-:W-:-:S00]  /*0120*/  NOP ;  /* 0x0000000000007918 */ /* 0x000fc00000000000 */
        /* <DEDUP_REMOVED lines=13> */
.L_x_1:


//--------------------- .nv.constant0.triton_poi_fused_mean_neg_7 --------------------------
	.section	.nv.constant0.triton_poi_fused_mean_neg_7,"a",@progbits
	.sectionflags	@""
	.align	4
.nv.constant0.triton_poi_fused_mean_neg_7:
	.zero		544
